//
// Generated by NVIDIA NVVM Compiler
//
// Compiler Build ID: CL-36424714
// Cuda compilation tools, release 13.0, V13.0.88
// Based on NVVM 20.0.0
//

.version 9.0
.target sm_100
.address_size 64

	// .globl	_Z10AddVectorsPKfS0_Pfi

.visible .entry _Z10AddVectorsPKfS0_Pfi(
	.param .u64 .ptr .align 1 _Z10AddVectorsPKfS0_Pfi_param_0,
	.param .u64 .ptr .align 1 _Z10AddVectorsPKfS0_Pfi_param_1,
	.param .u64 .ptr .align 1 _Z10AddVectorsPKfS0_Pfi_param_2,
	.param .u32 _Z10AddVectorsPKfS0_Pfi_param_3
)
{
	.reg .pred 	%p<10>;
	.reg .b32 	%r<37>;
	.reg .b32 	%f<88>;
	.reg .b64 	%rd<26>;

	ld.param.u64 	%rd7, [_Z10AddVectorsPKfS0_Pfi_param_0];
	ld.param.u64 	%rd8, [_Z10AddVectorsPKfS0_Pfi_param_1];
	ld.param.u64 	%rd9, [_Z10AddVectorsPKfS0_Pfi_param_2];
	ld.param.u32 	%r22, [_Z10AddVectorsPKfS0_Pfi_param_3];
	cvta.to.global.u64 	%rd1, %rd9;
	cvta.to.global.u64 	%rd2, %rd8;
	cvta.to.global.u64 	%rd3, %rd7;
	setp.lt.s32 	%p1, %r22, 1;
	@%p1 bra 	$L__BB0_13;
	mov.u32 	%r24, %tid.x;
	mov.u32 	%r25, %ntid.x;
	mov.u32 	%r26, %ctaid.x;
	mad.lo.s32 	%r27, %r26, %r25, %r24;
	mul.lo.s32 	%r1, %r27, %r22;
	and.b32  	%r2, %r22, 15;
	setp.lt.u32 	%p2, %r22, 16;
	mov.b32 	%r33, 0;
	@%p2 bra 	$L__BB0_4;
	and.b32  	%r33, %r22, 2147483632;
	neg.s32 	%r31, %r33;
	add.s64 	%rd4, %rd3, 32;
	add.s64 	%rd5, %rd2, 32;
	add.s64 	%rd6, %rd1, 32;
	mov.u32 	%r30, %r1;
$L__BB0_3:
	.pragma "nounroll";
	mul.wide.s32 	%rd10, %r30, 4;
	add.s64 	%rd11, %rd4, %rd10;
	add.s64 	%rd12, %rd5, %rd10;
	add.s64 	%rd13, %rd6, %rd10;
	ld.global.f32 	%f1, [%rd11+-32];
	ld.global.f32 	%f2, [%rd12+-32];
	add.f32 	%f3, %f1, %f2;
	st.global.f32 	[%rd13+-32], %f3;
	ld.global.f32 	%f4, [%rd11+-28];
	ld.global.f32 	%f5, [%rd12+-28];
	add.f32 	%f6, %f4, %f5;
	st.global.f32 	[%rd13+-28], %f6;
	ld.global.f32 	%f7, [%rd11+-24];
	ld.global.f32 	%f8, [%rd12+-24];
	add.f32 	%f9, %f7, %f8;
	st.global.f32 	[%rd13+-24], %f9;
	ld.global.f32 	%f10, [%rd11+-20];
	ld.global.f32 	%f11, [%rd12+-20];
	add.f32 	%f12, %f10, %f11;
	st.global.f32 	[%rd13+-20], %f12;
	ld.global.f32 	%f13, [%rd11+-16];
	ld.global.f32 	%f14, [%rd12+-16];
	add.f32 	%f15, %f13, %f14;
	st.global.f32 	[%rd13+-16], %f15;
	ld.global.f32 	%f16, [%rd11+-12];
	ld.global.f32 	%f17, [%rd12+-12];
	add.f32 	%f18, %f16, %f17;
	st.global.f32 	[%rd13+-12], %f18;
	ld.global.f32 	%f19, [%rd11+-8];
	ld.global.f32 	%f20, [%rd12+-8];
	add.f32 	%f21, %f19, %f20;
	st.global.f32 	[%rd13+-8], %f21;
	ld.global.f32 	%f22, [%rd11+-4];
	ld.global.f32 	%f23, [%rd12+-4];
	add.f32 	%f24, %f22, %f23;
	st.global.f32 	[%rd13+-4], %f24;
	ld.global.f32 	%f25, [%rd11];
	ld.global.f32 	%f26, [%rd12];
	add.f32 	%f27, %f25, %f26;
	st.global.f32 	[%rd13], %f27;
	ld.global.f32 	%f28, [%rd11+4];
	ld.global.f32 	%f29, [%rd12+4];
	add.f32 	%f30, %f28, %f29;
	st.global.f32 	[%rd13+4], %f30;
	ld.global.f32 	%f31, [%rd11+8];
	ld.global.f32 	%f32, [%rd12+8];
	add.f32 	%f33, %f31, %f32;
	st.global.f32 	[%rd13+8], %f33;
	ld.global.f32 	%f34, [%rd11+12];
	ld.global.f32 	%f35, [%rd12+12];
	add.f32 	%f36, %f34, %f35;
	st.global.f32 	[%rd13+12], %f36;
	ld.global.f32 	%f37, [%rd11+16];
	ld.global.f32 	%f38, [%rd12+16];
	add.f32 	%f39, %f37, %f38;
	st.global.f32 	[%rd13+16], %f39;
	ld.global.f32 	%f40, [%rd11+20];
	ld.global.f32 	%f41, [%rd12+20];
	add.f32 	%f42, %f40, %f41;
	st.global.f32 	[%rd13+20], %f42;
	ld.global.f32 	%f43, [%rd11+24];
	ld.global.f32 	%f44, [%rd12+24];
	add.f32 	%f45, %f43, %f44;
	st.global.f32 	[%rd13+24], %f45;
	ld.global.f32 	%f46, [%rd11+28];
	ld.global.f32 	%f47, [%rd12+28];
	add.f32 	%f48, %f46, %f47;
	st.global.f32 	[%rd13+28], %f48;
	add.s32 	%r31, %r31, 16;
	add.s32 	%r30, %r30, 16;
	setp.ne.s32 	%p3, %r31, 0;
	@%p3 bra 	$L__BB0_3;
$L__BB0_4:
	setp.eq.s32 	%p4, %r2, 0;
	@%p4 bra 	$L__BB0_13;
	and.b32  	%r10, %r22, 7;
	setp.lt.u32 	%p5, %r2, 8;
	@%p5 bra 	$L__BB0_7;
	add.s32 	%r28, %r1, %r33;
	mul.wide.s32 	%rd14, %r28, 4;
	add.s64 	%rd15, %rd3, %rd14;
	ld.global.f32 	%f49, [%rd15];
	add.s64 	%rd16, %rd2, %rd14;
	ld.global.f32 	%f50, [%rd16];
	add.f32 	%f51, %f49, %f50;
	add.s64 	%rd17, %rd1, %rd14;
	st.global.f32 	[%rd17], %f51;
	ld.global.f32 	%f52, [%rd15+4];
	ld.global.f32 	%f53, [%rd16+4];
	add.f32 	%f54, %f52, %f53;
	st.global.f32 	[%rd17+4], %f54;
	ld.global.f32 	%f55, [%rd15+8];
	ld.global.f32 	%f56, [%rd16+8];
	add.f32 	%f57, %f55, %f56;
	st.global.f32 	[%rd17+8], %f57;
	ld.global.f32 	%f58, [%rd15+12];
	ld.global.f32 	%f59, [%rd16+12];
	add.f32 	%f60, %f58, %f59;
	st.global.f32 	[%rd17+12], %f60;
	ld.global.f32 	%f61, [%rd15+16];
	ld.global.f32 	%f62, [%rd16+16];
	add.f32 	%f63, %f61, %f62;
	st.global.f32 	[%rd17+16], %f63;
	ld.global.f32 	%f64, [%rd15+20];
	ld.global.f32 	%f65, [%rd16+20];
	add.f32 	%f66, %f64, %f65;
	st.global.f32 	[%rd17+20], %f66;
	ld.global.f32 	%f67, [%rd15+24];
	ld.global.f32 	%f68, [%rd16+24];
	add.f32 	%f69, %f67, %f68;
	st.global.f32 	[%rd17+24], %f69;
	ld.global.f32 	%f70, [%rd15+28];
	ld.global.f32 	%f71, [%rd16+28];
	add.f32 	%f72, %f70, %f71;
	st.global.f32 	[%rd17+28], %f72;
	add.s32 	%r33, %r33, 8;
$L__BB0_7:
	setp.eq.s32 	%p6, %r10, 0;
	@%p6 bra 	$L__BB0_13;
	and.b32  	%r13, %r22, 3;
	setp.lt.u32 	%p7, %r10, 4;
	@%p7 bra 	$L__BB0_10;
	add.s32 	%r29, %r1, %r33;
	mul.wide.s32 	%rd18, %r29, 4;
	add.s64 	%rd19, %rd3, %rd18;
	ld.global.f32 	%f73, [%rd19];
	add.s64 	%rd20, %rd2, %rd18;
	ld.global.f32 	%f74, [%rd20];
	add.f32 	%f75, %f73, %f74;
	add.s64 	%rd21, %rd1, %rd18;
	st.global.f32 	[%rd21], %f75;
	ld.global.f32 	%f76, [%rd19+4];
	ld.global.f32 	%f77, [%rd20+4];
	add.f32 	%f78, %f76, %f77;
	st.global.f32 	[%rd21+4], %f78;
	ld.global.f32 	%f79, [%rd19+8];
	ld.global.f32 	%f80, [%rd20+8];
	add.f32 	%f81, %f79, %f80;
	st.global.f32 	[%rd21+8], %f81;
	ld.global.f32 	%f82, [%rd19+12];
	ld.global.f32 	%f83, [%rd20+12];
	add.f32 	%f84, %f82, %f83;
	st.global.f32 	[%rd21+12], %f84;
	add.s32 	%r33, %r33, 4;
$L__BB0_10:
	setp.eq.s32 	%p8, %r13, 0;
	@%p8 bra 	$L__BB0_13;
	add.s32 	%r36, %r33, %r1;
	neg.s32 	%r35, %r13;
$L__BB0_12:
	.pragma "nounroll";
	mul.wide.s32 	%rd22, %r36, 4;
	add.s64 	%rd23, %rd1, %rd22;
	add.s64 	%rd24, %rd2, %rd22;
	add.s64 	%rd25, %rd3, %rd22;
	ld.global.f32 	%f85, [%rd25];
	ld.global.f32 	%f86, [%rd24];
	add.f32 	%f87, %f85, %f86;
	st.global.f32 	[%rd23], %f87;
	add.s32 	%r36, %r36, 1;
	add.s32 	%r35, %r35, 1;
	setp.ne.s32 	%p9, %r35, 0;
	@%p9 bra 	$L__BB0_12;
$L__BB0_13:
	ret;

}


// ===== COMPILED SASS (sm_100) =====

	.target	sm_100

	.elftype	@"ET_EXEC"


//--------------------- .note.nv.tkinfo           --------------------------
	.section	.note.nv.tkinfo,"",@"SHT_NOTE"
	.sectionflags	@"SHF_NOTE_NV_TKINFO"
	.tkinfo
        /*0018*/ 	.word	0x00000002
        /*0030*/ 	.string	""
        /*0030*/ 	.string	"ptxas"
        /*0030*/ 	.string	"Cuda compilation tools, release 13.0, V13.0.88"
        /*0030*/ 	.string	"Build cuda_13.0.r13.0/compiler.36424714_0"
        /*0030*/ 	.string	"-arch sm_100 -m 64 "



//--------------------- .note.nv.cuinfo           --------------------------
	.section	.note.nv.cuinfo,"",@"SHT_NOTE"
	.sectionflags	@"SHF_NOTE_NV_CUINFO"
        /*0018*/ 	.short	0x0002
        /*001a*/ 	.short	0x0064
        /*001c*/ 	.short	0x0082
	.zero		2


//--------------------- .nv.info                  --------------------------
	.section	.nv.info,"",@"SHT_CUDA_INFO"
	.align	4


	//----- nvinfo : EIATTR_REGCOUNT
	.align		4
        /*0000*/ 	.byte	0x04, 0x2f
        /*0002*/ 	.short	(.L_1 - .L_0)
	.align		4
.L_0:
        /*0004*/ 	.word	index@(_Z10AddVectorsPKfS0_Pfi)
        /*0008*/ 	.word	0x00000016


	//----- nvinfo : EIATTR_FRAME_SIZE
	.align		4
.L_1:
        /*000c*/ 	.byte	0x04, 0x11
        /*000e*/ 	.short	(.L_3 - .L_2)
	.align		4
.L_2:
        /*0010*/ 	.word	index@(_Z10AddVectorsPKfS0_Pfi)
        /*0014*/ 	.word	0x00000000


	//----- nvinfo : EIATTR_MIN_STACK_SIZE
	.align		4
.L_3:
        /*0018*/ 	.byte	0x04, 0x12
        /*001a*/ 	.short	(.L_5 - .L_4)
	.align		4
.L_4:
        /*001c*/ 	.word	index@(_Z10AddVectorsPKfS0_Pfi)
        /*0020*/ 	.word	0x00000000
.L_5:


//--------------------- .nv.compat                --------------------------
	.section	.nv.compat,"",@"SHT_CUDA_COMPAT_INFO"
	.align	4
        /*0000*/ 	.byte	0x02, 0x09, 0x00, 0x00, 0x02, 0x02, 0x01, 0x00, 0x02, 0x05, 0x05, 0x00, 0x03, 0x07, 0x01, 0x01
        /*0010*/ 	.byte	0x02, 0x03, 0x00, 0x00, 0x02, 0x06, 0x01, 0x00, 0x04, 0x0b, 0x08, 0x00, 0x09, 0x00, 0x00, 0x00
        /*0020*/ 	.byte	0x00, 0x00, 0x00, 0x00


//--------------------- .nv.info._Z10AddVectorsPKfS0_Pfi --------------------------
	.section	.nv.info._Z10AddVectorsPKfS0_Pfi,"",@"SHT_CUDA_INFO"
	.sectionflags	@""
	.align	4


	//----- nvinfo : EIATTR_CUDA_API_VERSION
	.align		4
        /*0000*/ 	.byte	0x04, 0x37
        /*0002*/ 	.short	(.L_7 - .L_6)
.L_6:
        /*0004*/ 	.word	0x00000082


	//----- nvinfo : EIATTR_KPARAM_INFO
	.align		4
.L_7:
        /*0008*/ 	.byte	0x04, 0x17
        /*000a*/ 	.short	(.L_9 - .L_8)
.L_8:
        /*000c*/ 	.word	0x00000000
        /*0010*/ 	.short	0x0003
        /*0012*/ 	.short	0x0018
        /*0014*/ 	.byte	0x00, 0xf0, 0x11, 0x00


	//----- nvinfo : EIATTR_KPARAM_INFO
	.align		4
.L_9:
        /*0018*/ 	.byte	0x04, 0x17
        /*001a*/ 	.short	(.L_11 - .L_10)
.L_10:
        /*001c*/ 	.word	0x00000000
        /*0020*/ 	.short	0x0002
        /*0022*/ 	.short	0x0010
        /*0024*/ 	.byte	0x00, 0xf5, 0x21, 0x00


	//----- nvinfo : EIATTR_KPARAM_INFO
	.align		4
.L_11:
        /*0028*/ 	.byte	0x04, 0x17
        /*002a*/ 	.short	(.L_13 - .L_12)
.L_12:
        /*002c*/ 	.word	0x00000000
        /*0030*/ 	.short	0x0001
        /*0032*/ 	.short	0x0008
        /*0034*/ 	.byte	0x00, 0xf5, 0x21, 0x00


	//----- nvinfo : EIATTR_KPARAM_INFO
	.align		4
.L_13:
        /*0038*/ 	.byte	0x04, 0x17
        /*003a*/ 	.short	(.L_15 - .L_14)
.L_14:
        /*003c*/ 	.word	0x00000000
        /*0040*/ 	.short	0x0000
        /*0042*/ 	.short	0x0000
        /*0044*/ 	.byte	0x00, 0xf5, 0x21, 0x00


	//----- nvinfo : EIATTR_SPARSE_MMA_MASK
	.align		4
.L_15:
        /*0048*/ 	.byte	0x03, 0x50
        /*004a*/ 	.short	0x0000


	//----- nvinfo : EIATTR_MAXREG_COUNT
	.align		4
        /*004c*/ 	.byte	0x03, 0x1b
        /*004e*/ 	.short	0x00ff


	//----- nvinfo : EIATTR_MERCURY_ISA_VERSION
	.align		4
        /*0050*/ 	.byte	0x03, 0x5f
        /*0052*/ 	.short	0x0101


	//----- nvinfo : EIATTR_VRC_CTA_INIT_COUNT
	.align		4
        /*0054*/ 	.byte	0x02, 0x4a
	.zero		1
	.zero		1


	//----- nvinfo : EIATTR_EXIT_INSTR_OFFSETS
	.align		4
        /*0058*/ 	.byte	0x04, 0x1c
        /*005a*/ 	.short	(.L_17 - .L_16)


	//   ....[0]....
.L_16:
        /*005c*/ 	.word	0x00000030


	//   ....[1]....
        /*0060*/ 	.word	0x00000670


	//   ....[2]....
        /*0064*/ 	.word	0x00000940


	//   ....[3]....
        /*0068*/ 	.word	0x00000b10


	//   ....[4]....
        /*006c*/ 	.word	0x00000c20


	//----- nvinfo : EIATTR_CBANK_PARAM_SIZE
	.align		4
.L_17:
        /*0070*/ 	.byte	0x03, 0x19
        /*0072*/ 	.short	0x001c


	//----- nvinfo : EIATTR_PARAM_CBANK
	.align		4
        /*0074*/ 	.byte	0x04, 0x0a
        /*0076*/ 	.short	(.L_19 - .L_18)
	.align		4
.L_18:
        /*0078*/ 	.word	index@(.nv.constant0._Z10AddVectorsPKfS0_Pfi)
        /*007c*/ 	.short	0x0380
        /*007e*/ 	.short	0x001c


	//----- nvinfo : EIATTR_SW_WAR
	.align		4
.L_19:
        /*0080*/ 	.byte	0x04, 0x36
        /*0082*/ 	.short	(.L_21 - .L_20)
.L_20:
        /*0084*/ 	.word	0x00000008
.L_21:


//--------------------- .nv.callgraph             --------------------------
	.section	.nv.callgraph,"",@"SHT_CUDA_CALLGRAPH"
	.align	4
	.sectionentsize	8
	.align		4
        /*0000*/ 	.word	0x00000000
	.align		4
        /*0004*/ 	.word	0xffffffff
	.align		4
        /*0008*/ 	.word	0x00000000
	.align		4
        /*000c*/ 	.word	0xfffffffe
	.align		4
        /*0010*/ 	.word	0x00000000
	.align		4
        /*0014*/ 	.word	0xfffffffd
	.align		4
        /*0018*/ 	.word	0x00000000
	.align		4
        /*001c*/ 	.word	0xfffffffc


//--------------------- .text._Z10AddVectorsPKfS0_Pfi --------------------------
	.section	.text._Z10AddVectorsPKfS0_Pfi,"ax",@progbits
	.align	128
        .global         _Z10AddVectorsPKfS0_Pfi
        .type           _Z10AddVectorsPKfS0_Pfi,@function
        .size           _Z10AddVectorsPKfS0_Pfi,(.L_x_6 - _Z10AddVectorsPKfS0_Pfi)
        .other          _Z10AddVectorsPKfS0_Pfi,@"STO_CUDA_ENTRY STV_DEFAULT"
_Z10AddVectorsPKfS0_Pfi:
.text._Z10AddVectorsPKfS0_Pfi:
[----:B------:R-:W-:Y:S08]  /*0000*/  LDC R1, c[0x0][0x37c] ;  /* 0x0000df00ff017b82 */ /* 0x000ff00000000800 */
[----:B------:R-:W0:Y:S02]  /*0010*/  LDC R2, c[0x0][0x398] ;  /* 0x0000e600ff027b82 */ /* 0x000e240000000800 */
[----:B0-----:R-:W-:-:S13]  /*0020*/  ISETP.GE.AND P0, PT, R2, 0x1, PT ;  /* 0x000000010200780c */ /* 0x001fda0003f06270 */
[----:B------:R-:W-:Y:S05]  /*0030*/  @!P0 EXIT ;  /* 0x000000000000894d */ /* 0x000fea0003800000 */
[----:B------:R-:W0:Y:S01]  /*0040*/  S2R R3, SR_TID.X ;  /* 0x0000000000037919 */ /* 0x000e220000002100 */
[----:B------:R-:W0:Y:S01]  /*0050*/  LDCU UR4, c[0x0][0x360] ;  /* 0x00006c00ff0477ac */ /* 0x000e220008000800 */
[C---:B------:R-:W-:Y:S01]  /*0060*/  ISETP.GE.U32.AND P1, PT, R2.reuse, 0x10, PT ;  /* 0x000000100200780c */ /* 0x040fe20003f26070 */
[----:B------:R-:W0:Y:S01]  /*0070*/  S2R R0, SR_CTAID.X ;  /* 0x0000000000007919 */ /* 0x000e220000002500 */
[----:B------:R-:W-:Y:S01]  /*0080*/  LOP3.LUT R14, R2, 0xf, RZ, 0xc0, !PT ;  /* 0x0000000f020e7812 */ /* 0x000fe200078ec0ff */
[----:B------:R-:W1:Y:S03]  /*0090*/  LDCU.64 UR12, c[0x0][0x358] ;  /* 0x00006b00ff0c77ac */ /* 0x000e660008000a00 */
[----:B------:R-:W-:Y:S01]  /*00a0*/  ISETP.NE.AND P0, PT, R14, RZ, PT ;  /* 0x000000ff0e00720c */ /* 0x000fe20003f05270 */
[----:B0-----:R-:W-:Y:S02]  /*00b0*/  IMAD R3, R0, UR4, R3 ;  /* 0x0000000400037c24 */ /* 0x001fe4000f8e0203 */
[----:B------:R-:W-:-:S02]  /*00c0*/  HFMA2 R0, -RZ, RZ, 0, 0 ;  /* 0x00000000ff007431 */ /* 0x000fc400000001ff */
[----:B------:R-:W-:Y:S02]  /*00d0*/  IMAD R3, R3, R2, RZ ;  /* 0x0000000203037224 */ /* 0x000fe400078e02ff */
[----:B-1----:R-:W-:Y:S06]  /*00e0*/  @!P1 BRA `(.L_x_0) ;  /* 0x0000000400609947 */ /* 0x002fec0003800000 */
[----:B------:R-:W0:Y:S01]  /*00f0*/  LDCU.128 UR4, c[0x0][0x380] ;  /* 0x00007000ff0477ac */ /* 0x000e220008000c00 */
[----:B------:R-:W-:Y:S02]  /*0100*/  LOP3.LUT R0, R2, 0x7ffffff0, RZ, 0xc0, !PT ;  /* 0x7ffffff002007812 */ /* 0x000fe400078ec0ff */
[----:B------:R-:W-:Y:S01]  /*0110*/  MOV R10, R3 ;  /* 0x00000003000a7202 */ /* 0x000fe20000000f00 */
[----:B------:R-:W1:Y:S01]  /*0120*/  LDCU.64 UR10, c[0x0][0x390] ;  /* 0x00007200ff0a77ac */ /* 0x000e620008000a00 */
[----:B------:R-:W-:Y:S01]  /*0130*/  IADD3 R11, PT, PT, -R0, RZ, RZ ;  /* 0x000000ff000b7210 */ /* 0x000fe20007ffe1ff */
[----:B0-----:R-:W-:Y:S02]  /*0140*/  UIADD3 UR8, UP0, UPT, UR4, 0x20, URZ ;  /* 0x0000002004087890 */ /* 0x001fe4000ff1e0ff */
[----:B------:R-:W-:Y:S02]  /*0150*/  UIADD3 UR6, UP1, UPT, UR6, 0x20, URZ ;  /* 0x0000002006067890 */ /* 0x000fe4000ff3e0ff */
[----:B-1----:R-:W-:-:S02]  /*0160*/  UIADD3 UR4, UP2, UPT, UR10, 0x20, URZ ;  /* 0x000000200a047890 */ /* 0x002fc4000ff5e0ff */
[----:B------:R-:W-:Y:S02]  /*0170*/  UIADD3.X UR9, UPT, UPT, URZ, UR5, URZ, UP0, !UPT ;  /* 0x00000005ff097290 */ /* 0x000fe400087fe4ff */
[----:B------:R-:W-:Y:S02]  /*0180*/  UIADD3.X UR7, UPT, UPT, URZ, UR7, URZ, UP1, !UPT ;  /* 0x00000007ff077290 */ /* 0x000fe40008ffe4ff */
[----:B------:R-:W-:-:S12]  /*0190*/  UIADD3.X UR5, UPT, UPT, URZ, UR11, URZ, UP2, !UPT ;  /* 0x0000000bff057290 */ /* 0x000fd800097fe4ff */
.L_x_1:
[----:B------:R-:W-:Y:S02]  /*01a0*/  MOV R4, UR8 ;  /* 0x0000000800047c02 */ /* 0x000fe40008000f00 */
[----:B------:R-:W-:Y:S02]  /*01b0*/  MOV R5, UR9 ;  /* 0x0000000900057c02 */ /* 0x000fe40008000f00 */
[----:B------:R-:W-:Y:S02]  /*01c0*/  MOV R6, UR6 ;  /* 0x0000000600067c02 */ /* 0x000fe40008000f00 */
[----:B------:R-:W-:Y:S01]  /*01d0*/  MOV R7, UR7 ;  /* 0x0000000700077c02 */ /* 0x000fe20008000f00 */
[----:B------:R-:W-:-:S04]  /*01e0*/  IMAD.WIDE R4, R10, 0x4, R4 ;  /* 0x000000040a047825 */ /* 0x000fc800078e0204 */
[----:B------:R-:W-:Y:S01]  /*01f0*/  IMAD.WIDE R6, R10, 0x4, R6 ;  /* 0x000000040a067825 */ /* 0x000fe200078e0206 */
[----:B------:R-:W2:Y:S04]  /*0200*/  LDG.E R12, desc[UR12][R4.64+-0x20] ;  /* 0xffffe00c040c7981 */ /* 0x000ea8000c1e1900 */
[----:B0-----:R-:W2:Y:S01]  /*0210*/  LDG.E R13, desc[UR12][R6.64+-0x20] ;  /* 0xffffe00c060d7981 */ /* 0x001ea2000c1e1900 */
[----:B------:R-:W-:Y:S02]  /*0220*/  MOV R8, UR4 ;  /* 0x0000000400087c02 */ /* 0x000fe40008000f00 */
[----:B------:R-:W-:-:S03]  /*0230*/  MOV R9, UR5 ;  /* 0x0000000500097c02 */ /* 0x000fc60008000f00 */
[----:B------:R-:W-:-:S04]  /*0240*/  IMAD.WIDE R8, R10, 0x4, R8 ;  /* 0x000000040a087825 */ /* 0x000fc800078e0208 */
[----:B--2---:R-:W-:-:S05]  /*0250*/  FADD R13, R12, R13 ;  /* 0x0000000d0c0d7221 */ /* 0x004fca0000000000 */
[----:B------:R0:W-:Y:S04]  /*0260*/  STG.E desc[UR12][R8.64+-0x20], R13 ;  /* 0xffffe00d08007986 */ /* 0x0001e8000c10190c */
[----:B------:R-:W2:Y:S04]  /*0270*/  LDG.E R12, desc[UR12][R4.64+-0x1c] ;  /* 0xffffe40c040c7981 */ /* 0x000ea8000c1e1900 */
[----:B------:R-:W2:Y:S02]  /*0280*/  LDG.E R15, desc[UR12][R6.64+-0x1c] ;  /* 0xffffe40c060f7981 */ /* 0x000ea4000c1e1900 */
[----:B--2---:R-:W-:-:S05]  /*0290*/  FADD R15, R12, R15 ;  /* 0x0000000f0c0f7221 */ /* 0x004fca0000000000 */
[----:B------:R1:W-:Y:S04]  /*02a0*/  STG.E desc[UR12][R8.64+-0x1c], R15 ;  /* 0xffffe40f08007986 */ /* 0x0003e8000c10190c */
[----:B------:R-:W2:Y:S04]  /*02b0*/  LDG.E R12, desc[UR12][R4.64+-0x18] ;  /* 0xffffe80c040c7981 */ /* 0x000ea8000c1e1900 */
[----:B------:R-:W2:Y:S02]  /*02c0*/  LDG.E R17, desc[UR12][R6.64+-0x18] ;  /* 0xffffe80c06117981 */ /* 0x000ea4000c1e1900 */
[----:B--2---:R-:W-:-:S05]  /*02d0*/  FADD R17, R12, R17 ;  /* 0x000000110c117221 */ /* 0x004fca0000000000 */
[----:B------:R2:W-:Y:S04]  /*02e0*/  STG.E desc[UR12][R8.64+-0x18], R17 ;  /* 0xffffe81108007986 */ /* 0x0005e8000c10190c */
[----:B------:R-:W3:Y:S04]  /*02f0*/  LDG.E R12, desc[UR12][R4.64+-0x14] ;  /* 0xffffec0c040c7981 */ /* 0x000ee8000c1e1900 */
[----:B------:R-:W3:Y:S02]  /*0300*/  LDG.E R19, desc[UR12][R6.64+-0x14] ;  /* 0xffffec0c06137981 */ /* 0x000ee4000c1e1900 */
[----:B---3--:R-:W-:-:S05]  /*0310*/  FADD R19, R12, R19 ;  /* 0x000000130c137221 */ /* 0x008fca0000000000 */
[----:B------:R3:W-:Y:S04]  /*0320*/  STG.E desc[UR12][R8.64+-0x14], R19 ;  /* 0xffffec1308007986 */ /* 0x0007e8000c10190c */
[----:B------:R-:W4:Y:S04]  /*0330*/  LDG.E R12, desc[UR12][R4.64+-0x10] ;  /* 0xfffff00c040c7981 */ /* 0x000f28000c1e1900 */
[----:B0-----:R-:W4:Y:S02]  /*0340*/  LDG.E R13, desc[UR12][R6.64+-0x10] ;  /* 0xfffff00c060d7981 */ /* 0x001f24000c1e1900 */
[----:B----4-:R-:W-:-:S05]  /*0350*/  FADD R13, R12, R13 ;  /* 0x0000000d0c0d7221 */ /* 0x010fca0000000000 */
[----:B------:R0:W-:Y:S04]  /*0360*/  STG.E desc[UR12][R8.64+-0x10], R13 ;  /* 0xfffff00d08007986 */ /* 0x0001e8000c10190c */
[----:B------:R-:W4:Y:S04]  /*0370*/  LDG.E R12, desc[UR12][R4.64+-0xc] ;  /* 0xfffff40c040c7981 */ /* 0x000f28000c1e1900 */
[----:B-1----:R-:W4:Y:S02]  /*0380*/  LDG.E R15, desc[UR12][R6.64+-0xc] ;  /* 0xfffff40c060f7981 */ /* 0x002f24000c1e1900 */
[----:B----4-:R-:W-:-:S05]  /*0390*/  FADD R15, R12, R15 ;  /* 0x0000000f0c0f7221 */ /* 0x010fca0000000000 */
[----:B------:R1:W-:Y:S04]  /*03a0*/  STG.E desc[UR12][R8.64+-0xc], R15 ;  /* 0xfffff40f08007986 */ /* 0x0003e8000c10190c */
[----:B------:R-:W4:Y:S04]  /*03b0*/  LDG.E R12, desc[UR12][R4.64+-0x8] ;  /* 0xfffff80c040c7981 */ /* 0x000f28000c1e1900 */
[----:B--2---:R-:W4:Y:S02]  /*03c0*/  LDG.E R17, desc[UR12][R6.64+-0x8] ;  /* 0xfffff80c06117981 */ /* 0x004f24000c1e1900 */
[----:B----4-:R-:W-:-:S05]  /*03d0*/  FADD R17, R12, R17 ;  /* 0x000000110c117221 */ /* 0x010fca0000000000 */
[----:B------:R2:W-:Y:S04]  /*03e0*/  STG.E desc[UR12][R8.64+-0x8], R17 ;  /* 0xfffff81108007986 */ /* 0x0005e8000c10190c */
[----:B------:R-:W4:Y:S04]  /*03f0*/  LDG.E R12, desc[UR12][R4.64+-0x4] ;  /* 0xfffffc0c040c7981 */ /* 0x000f28000c1e1900 */
[----:B---3--:R-:W4:Y:S02]  /*0400*/  LDG.E R19, desc[UR12][R6.64+-0x4] ;  /* 0xfffffc0c06137981 */ /* 0x008f24000c1e1900 */
[----:B----4-:R-:W-:-:S05]  /*0410*/  FADD R19, R12, R19 ;  /* 0x000000130c137221 */ /* 0x010fca0000000000 */
        /* <DEDUP_REMOVED lines=26> */
[----:B--2---:R-:W4:Y:S01]  /*05c0*/  LDG.E R17, desc[UR12][R6.64+0x18] ;  /* 0x0000180c06117981 */ /* 0x004f22000c1e1900 */
[----:B------:R-:W-:Y:S01]  /*05d0*/  IADD3 R11, PT, PT, R11, 0x10, RZ ;  /* 0x000000100b0b7810 */ /* 0x000fe20007ffe0ff */
[----:B----4-:R-:W-:-:S05]  /*05e0*/  FADD R17, R12, R17 ;  /* 0x000000110c117221 */ /* 0x010fca0000000000 */
[----:B------:R0:W-:Y:S04]  /*05f0*/  STG.E desc[UR12][R8.64+0x18], R17 ;  /* 0x0000181108007986 */ /* 0x0001e8000c10190c */
[----:B------:R-:W2:Y:S04]  /*0600*/  LDG.E R12, desc[UR12][R4.64+0x1c] ;  /* 0x00001c0c040c7981 */ /* 0x000ea8000c1e1900 */
[----:B---3--:R-:W2:Y:S01]  /*0610*/  LDG.E R19, desc[UR12][R6.64+0x1c] ;  /* 0x00001c0c06137981 */ /* 0x008ea2000c1e1900 */
[----:B------:R-:W-:Y:S02]  /*0620*/  ISETP.NE.AND P1, PT, R11, RZ, PT ;  /* 0x000000ff0b00720c */ /* 0x000fe40003f25270 */
[----:B------:R-:W-:Y:S01]  /*0630*/  IADD3 R10, PT, PT, R10, 0x10, RZ ;  /* 0x000000100a0a7810 */ /* 0x000fe20007ffe0ff */
[----:B--2---:R-:W-:-:S05]  /*0640*/  FADD R19, R12, R19 ;  /* 0x000000130c137221 */ /* 0x004fca0000000000 */
[----:B------:R0:W-:Y:S05]  /*0650*/  STG.E desc[UR12][R8.64+0x1c], R19 ;  /* 0x00001c1308007986 */ /* 0x0001ea000c10190c */
[----:B------:R-:W-:Y:S05]  /*0660*/  @P1 BRA `(.L_x_1) ;  /* 0xfffffff800cc1947 */ /* 0x000fea000383ffff */
.L_x_0:
[----:B------:R-:W-:Y:S05]  /*0670*/  @!P0 EXIT ;  /* 0x000000000000894d */ /* 0x000fea0003800000 */
[----:B------:R-:W-:Y:S02]  /*0680*/  ISETP.GE.U32.AND P0, PT, R14, 0x8, PT ;  /* 0x000000080e00780c */ /* 0x000fe40003f06070 */
[----:B------:R-:W-:-:S04]  /*0690*/  LOP3.LUT R12, R2, 0x7, RZ, 0xc0, !PT ;  /* 0x00000007020c7812 */ /* 0x000fc800078ec0ff */
[----:B------:R-:W-:-:S07]  /*06a0*/  ISETP.NE.AND P1, PT, R12, RZ, PT ;  /* 0x000000ff0c00720c */ /* 0x000fce0003f25270 */
[----:B------:R-:W-:Y:S06]  /*06b0*/  @!P0 BRA `(.L_x_2) ;  /* 0x0000000000a08947 */ /* 0x000fec0003800000 */
[----:B------:R-:W1:Y:S01]  /*06c0*/  LDC.64 R4, c[0x0][0x380] ;  /* 0x0000e000ff047b82 */ /* 0x000e620000000a00 */
[----:B------:R-:W-:-:S07]  /*06d0*/  IADD3 R11, PT, PT, R3, R0, RZ ;  /* 0x00000000030b7210 */ /* 0x000fce0007ffe0ff */
[----:B------:R-:W2:Y:S08]  /*06e0*/  LDC.64 R6, c[0x0][0x388] ;  /* 0x0000e200ff067b82 */ /* 0x000eb00000000a00 */
[----:B0-----:R-:W0:Y:S01]  /*06f0*/  LDC.64 R8, c[0x0][0x390] ;  /* 0x0000e400ff087b82 */ /* 0x001e220000000a00 */
[----:B-1----:R-:W-:-:S05]  /*0700*/  IMAD.WIDE R4, R11, 0x4, R4 ;  /* 0x000000040b047825 */ /* 0x002fca00078e0204 */
[----:B------:R-:W3:Y:S01]  /*0710*/  LDG.E R10, desc[UR12][R4.64] ;  /* 0x0000000c040a7981 */ /* 0x000ee2000c1e1900 */
[----:B--2---:R-:W-:-:S05]  /*0720*/  IMAD.WIDE R6, R11, 0x4, R6 ;  /* 0x000000040b067825 */ /* 0x004fca00078e0206 */
[----:B------:R-:W3:Y:S01]  /*0730*/  LDG.E R13, desc[UR12][R6.64] ;  /* 0x0000000c060d7981 */ /* 0x000ee2000c1e1900 */
[----:B0-----:R-:W-:-:S04]  /*0740*/  IMAD.WIDE R8, R11, 0x4, R8 ;  /* 0x000000040b087825 */ /* 0x001fc800078e0208 */
[----:B---3--:R-:W-:-:S05]  /*0750*/  FADD R13, R10, R13 ;  /* 0x0000000d0a0d7221 */ /* 0x008fca0000000000 */
        /* <DEDUP_REMOVED lines=17> */
[----:B------:R-:W5:Y:S04]  /*0870*/  LDG.E R10, desc[UR12][R4.64+0x14] ;  /* 0x0000140c040a7981 */ /* 0x000f68000c1e1900 */
[----:B-1----:R-:W5:Y:S02]  /*0880*/  LDG.E R11, desc[UR12][R6.64+0x14] ;  /* 0x0000140c060b7981 */ /* 0x002f64000c1e1900 */
[----:B-----5:R-:W-:-:S05]  /*0890*/  FADD R11, R10, R11 ;  /* 0x0000000b0a0b7221 */ /* 0x020fca0000000000 */
[----:B------:R4:W-:Y:S04]  /*08a0*/  STG.E desc[UR12][R8.64+0x14], R11 ;  /* 0x0000140b08007986 */ /* 0x0009e8000c10190c */
[----:B------:R-:W5:Y:S04]  /*08b0*/  LDG.E R10, desc[UR12][R4.64+0x18] ;  /* 0x0000180c040a7981 */ /* 0x000f68000c1e1900 */
[----:B--2---:R-:W5:Y:S02]  /*08c0*/  LDG.E R15, desc[UR12][R6.64+0x18] ;  /* 0x0000180c060f7981 */ /* 0x004f64000c1e1900 */
[----:B-----5:R-:W-:-:S05]  /*08d0*/  FADD R15, R10, R15 ;  /* 0x0000000f0a0f7221 */ /* 0x020fca0000000000 */
[----:B------:R4:W-:Y:S04]  /*08e0*/  STG.E desc[UR12][R8.64+0x18], R15 ;  /* 0x0000180f08007986 */ /* 0x0009e8000c10190c */
[----:B------:R-:W2:Y:S04]  /*08f0*/  LDG.E R10, desc[UR12][R4.64+0x1c] ;  /* 0x00001c0c040a7981 */ /* 0x000ea8000c1e1900 */
[----:B---3--:R-:W2:Y:S01]  /*0900*/  LDG.E R17, desc[UR12][R6.64+0x1c] ;  /* 0x00001c0c06117981 */ /* 0x008ea2000c1e1900 */
[----:B------:R-:W-:Y:S01]  /*0910*/  IADD3 R0, PT, PT, R0, 0x8, RZ ;  /* 0x0000000800007810 */ /* 0x000fe20007ffe0ff */
[----:B--2---:R-:W-:-:S05]  /*0920*/  FADD R17, R10, R17 ;  /* 0x000000110a117221 */ /* 0x004fca0000000000 */
[----:B------:R4:W-:Y:S02]  /*0930*/  STG.E desc[UR12][R8.64+0x1c], R17 ;  /* 0x00001c1108007986 */ /* 0x0009e4000c10190c */
.L_x_2:
[----:B------:R-:W-:Y:S05]  /*0940*/  @!P1 EXIT ;  /* 0x000000000000994d */ /* 0x000fea0003800000 */
[----:B------:R-:W-:Y:S02]  /*0950*/  ISETP.GE.U32.AND P0, PT, R12, 0x4, PT ;  /* 0x000000040c00780c */ /* 0x000fe40003f06070 */
[----:B------:R-:W-:-:S04]  /*0960*/  LOP3.LUT R2, R2, 0x3, RZ, 0xc0, !PT ;  /* 0x0000000302027812 */ /* 0x000fc800078ec0ff */
[----:B------:R-:W-:-:S07]  /*0970*/  ISETP.NE.AND P1, PT, R2, RZ, PT ;  /* 0x000000ff0200720c */ /* 0x000fce0003f25270 */
[----:B------:R-:W-:Y:S06]  /*0980*/  @!P0 BRA `(.L_x_3) ;  /* 0x0000000000608947 */ /* 0x000fec0003800000 */
[----:B------:R-:W1:Y:S01]  /*0990*/  LDC.64 R4, c[0x0][0x380] ;  /* 0x0000e000ff047b82 */ /* 0x000e620000000a00 */
[----:B0---4-:R-:W-:-:S07]  /*09a0*/  IADD3 R13, PT, PT, R3, R0, RZ ;  /* 0x00000000030d7210 */ /* 0x011fce0007ffe0ff */
[----:B------:R-:W0:Y:S08]  /*09b0*/  LDC.64 R6, c[0x0][0x388] ;  /* 0x0000e200ff067b82 */ /* 0x000e300000000a00 */
[----:B------:R-:W2:Y:S01]  /*09c0*/  LDC.64 R8, c[0x0][0x390] ;  /* 0x0000e400ff087b82 */ /* 0x000ea20000000a00 */
[----:B-1----:R-:W-:-:S05]  /*09d0*/  IMAD.WIDE R4, R13, 0x4, R4 ;  /* 0x000000040d047825 */ /* 0x002fca00078e0204 */
[----:B------:R-:W3:Y:S01]  /*09e0*/  LDG.E R10, desc[UR12][R4.64] ;  /* 0x0000000c040a7981 */ /* 0x000ee2000c1e1900 */
[----:B0-----:R-:W-:-:S05]  /*09f0*/  IMAD.WIDE R6, R13, 0x4, R6 ;  /* 0x000000040d067825 */ /* 0x001fca00078e0206 */
[----:B------:R-:W3:Y:S01]  /*0a00*/  LDG.E R11, desc[UR12][R6.64] ;  /* 0x0000000c060b7981 */ /* 0x000ee2000c1e1900 */
[----:B--2---:R-:W-:-:S04]  /*0a10*/  IMAD.WIDE R8, R13, 0x4, R8 ;  /* 0x000000040d087825 */ /* 0x004fc800078e0208 */
        /* <DEDUP_REMOVED lines=10> */
[----:B------:R-:W2:Y:S04]  /*0ac0*/  LDG.E R10, desc[UR12][R4.64+0xc] ;  /* 0x00000c0c040a7981 */ /* 0x000ea8000c1e1900 */
[----:B------:R-:W2:Y:S01]  /*0ad0*/  LDG.E R17, desc[UR12][R6.64+0xc] ;  /* 0x00000c0c06117981 */ /* 0x000ea2000c1e1900 */
[----:B------:R-:W-:Y:S01]  /*0ae0*/  IADD3 R0, PT, PT, R0, 0x4, RZ ;  /* 0x0000000400007810 */ /* 0x000fe20007ffe0ff */
[----:B--2---:R-:W-:-:S05]  /*0af0*/  FADD R17, R10, R17 ;  /* 0x000000110a117221 */ /* 0x004fca0000000000 */
[----:B------:R1:W-:Y:S02]  /*0b00*/  STG.E desc[UR12][R8.64+0xc], R17 ;  /* 0x00000c1108007986 */ /* 0x0003e4000c10190c */
.L_x_3:
[----:B------:R-:W-:Y:S05]  /*0b10*/  @!P1 EXIT ;  /* 0x000000000000994d */ /* 0x000fea0003800000 */
[----:B01--4-:R-:W0:Y:S01]  /*0b20*/  LDC.64 R8, c[0x0][0x390] ;  /* 0x0000e400ff087b82 */ /* 0x013e220000000a00 */
[----:B------:R-:W-:Y:S02]  /*0b30*/  IADD3 R15, PT, PT, R3, R0, RZ ;  /* 0x00000000030f7210 */ /* 0x000fe40007ffe0ff */
[----:B------:R-:W-:-:S05]  /*0b40*/  IADD3 R0, PT, PT, -R2, RZ, RZ ;  /* 0x000000ff02007210 */ /* 0x000fca0007ffe1ff */
[----:B------:R-:W1:Y:S08]  /*0b50*/  LDC.64 R12, c[0x0][0x380] ;  /* 0x0000e000ff0c7b82 */ /* 0x000e700000000a00 */
[----:B------:R-:W2:Y:S02]  /*0b60*/  LDC.64 R10, c[0x0][0x388] ;  /* 0x0000e200ff0a7b82 */ /* 0x000ea40000000a00 */
.L_x_4:
[----:B--2---:R-:W-:-:S04]  /*0b70*/  IMAD.WIDE R4, R15, 0x4, R10 ;  /* 0x000000040f047825 */ /* 0x004fc800078e020a */
[C---:B-1----:R-:W-:Y:S02]  /*0b80*/  IMAD.WIDE R6, R15.reuse, 0x4, R12 ;  /* 0x000000040f067825 */ /* 0x042fe400078e020c */
[----:B------:R-:W2:Y:S04]  /*0b90*/  LDG.E R5, desc[UR12][R4.64] ;  /* 0x0000000c04057981 */ /* 0x000ea8000c1e1900 */
[----:B------:R-:W2:Y:S01]  /*0ba0*/  LDG.E R6, desc[UR12][R6.64] ;  /* 0x0000000c06067981 */ /* 0x000ea2000c1e1900 */
[----:B------:R-:W-:Y:S01]  /*0bb0*/  IADD3 R0, PT, PT, R0, 0x1, RZ ;  /* 0x0000000100007810 */ /* 0x000fe20007ffe0ff */
[C---:B0--3--:R-:W-:Y:S01]  /*0bc0*/  IMAD.WIDE R2, R15.reuse, 0x4, R8 ;  /* 0x000000040f027825 */ /* 0x049fe200078e0208 */
[----:B------:R-:W-:Y:S02]  /*0bd0*/  IADD3 R15, PT, PT, R15, 0x1, RZ ;  /* 0x000000010f0f7810 */ /* 0x000fe40007ffe0ff */
[----:B------:R-:W-:Y:S01]  /*0be0*/  ISETP.NE.AND P0, PT, R0, RZ, PT ;  /* 0x000000ff0000720c */ /* 0x000fe20003f05270 */
[----:B--2---:R-:W-:-:S05]  /*0bf0*/  FADD R17, R6, R5 ;  /* 0x0000000506117221 */ /* 0x004fca0000000000 */
[----:B------:R3:W-:Y:S07]  /*0c00*/  STG.E desc[UR12][R2.64], R17 ;  /* 0x0000001102007986 */ /* 0x0007ee000c10190c */
[----:B------:R-:W-:Y:S05]  /*0c10*/  @P0 BRA `(.L_x_4) ;  /* 0xfffffffc00d40947 */ /* 0x000fea000383ffff */
[----:B------:R-:W-:Y:S05]  /*0c20*/  EXIT ;  /* 0x000000000000794d */ /* 0x000fea0003800000 */
.L_x_5:
[----:B------:R-:W-:-:S00]  /*0c30*/  BRA `(.L_x_5) ;  /* 0xfffffffc00fc7947 */ /* 0x000fc0000383ffff */
[----:B------:R-:W-:-:S00]  /*0c40*/  NOP ;  /* 0x0000000000007918 */ /* 0x000fc00000000000 */
        /* <DEDUP_REMOVED lines=11> */
.L_x_6:


//--------------------- .nv.shared.reserved.0     --------------------------
	.section	.nv.shared.reserved.0,"aw",@nobits
	.weak		__nv_reservedSMEM_offset_0_alias
	.size		__nv_reservedSMEM_offset_0_alias, 0, 64
	.other		__nv_reservedSMEM_offset_0_alias,@"STO_CUDA_RESERVED_SHARED STV_DEFAULT"
__nv_reservedSMEM_offset_0_alias:
	.zero		0
	.zero		64


//--------------------- .nv.constant0._Z10AddVectorsPKfS0_Pfi --------------------------
	.section	.nv.constant0._Z10AddVectorsPKfS0_Pfi,"a",@progbits
	.sectionflags	@""
	.align	4
.nv.constant0._Z10AddVectorsPKfS0_Pfi:
	.zero		924


//--------------------- SYMBOLS --------------------------

	.type		.nv.reservedSmem.offset0,@object
	.size		.nv.reservedSmem.offset0,0x4
